//
// Generated by NVIDIA NVVM Compiler
//
// Compiler Build ID: CL-36424714
// Cuda compilation tools, release 13.0, V13.0.88
// Based on NVVM 20.0.0
//

.version 9.0
.target sm_100
.address_size 64

	// .globl	_Z16increment_kernelPii

.visible .entry _Z16increment_kernelPii(
	.param .u64 .ptr .align 1 _Z16increment_kernelPii_param_0,
	.param .u32 _Z16increment_kernelPii_param_1
)
{
	.reg .pred 	%p<2>;
	.reg .b32 	%r<8>;
	.reg .b64 	%rd<5>;

	ld.param.u64 	%rd1, [_Z16increment_kernelPii_param_0];
	ld.param.u32 	%r2, [_Z16increment_kernelPii_param_1];
	mov.u32 	%r3, %ctaid.x;
	mov.u32 	%r4, %ntid.x;
	mov.u32 	%r5, %tid.x;
	mad.lo.s32 	%r1, %r3, %r4, %r5;
	setp.ge.s32 	%p1, %r1, %r2;
	@%p1 bra 	$L__BB0_2;
	cvta.to.global.u64 	%rd2, %rd1;
	mul.wide.s32 	%rd3, %r1, 4;
	add.s64 	%rd4, %rd2, %rd3;
	ld.global.u32 	%r6, [%rd4];
	add.s32 	%r7, %r6, 1;
	st.global.u32 	[%rd4], %r7;
$L__BB0_2:
	ret;

}


// ===== COMPILED SASS (sm_100) =====

	.target	sm_100

	.elftype	@"ET_EXEC"


//--------------------- .note.nv.tkinfo           --------------------------
	.section	.note.nv.tkinfo,"",@"SHT_NOTE"
	.sectionflags	@"SHF_NOTE_NV_TKINFO"
	.tkinfo
        /*0018*/ 	.word	0x00000002
        /*0030*/ 	.string	""
        /*0030*/ 	.string	"ptxas"
        /*0030*/ 	.string	"Cuda compilation tools, release 13.0, V13.0.88"
        /*0030*/ 	.string	"Build cuda_13.0.r13.0/compiler.36424714_0"
        /*0030*/ 	.string	"-arch sm_100 -m 64 "



//--------------------- .note.nv.cuinfo           --------------------------
	.section	.note.nv.cuinfo,"",@"SHT_NOTE"
	.sectionflags	@"SHF_NOTE_NV_CUINFO"
        /*0018*/ 	.short	0x0002
        /*001a*/ 	.short	0x0064
        /*001c*/ 	.short	0x0082
	.zero		2


//--------------------- .nv.info                  --------------------------
	.section	.nv.info,"",@"SHT_CUDA_INFO"
	.align	4


	//----- nvinfo : EIATTR_REGCOUNT
	.align		4
        /*0000*/ 	.byte	0x04, 0x2f
        /*0002*/ 	.short	(.L_1 - .L_0)
	.align		4
.L_0:
        /*0004*/ 	.word	index@(_Z16increment_kernelPii)
        /*0008*/ 	.word	0x00000008


	//----- nvinfo : EIATTR_FRAME_SIZE
	.align		4
.L_1:
        /*000c*/ 	.byte	0x04, 0x11
        /*000e*/ 	.short	(.L_3 - .L_2)
	.align		4
.L_2:
        /*0010*/ 	.word	index@(_Z16increment_kernelPii)
        /*0014*/ 	.word	0x00000000


	//----- nvinfo : EIATTR_MIN_STACK_SIZE
	.align		4
.L_3:
        /*0018*/ 	.byte	0x04, 0x12
        /*001a*/ 	.short	(.L_5 - .L_4)
	.align		4
.L_4:
        /*001c*/ 	.word	index@(_Z16increment_kernelPii)
        /*0020*/ 	.word	0x00000000
.L_5:


//--------------------- .nv.compat                --------------------------
	.section	.nv.compat,"",@"SHT_CUDA_COMPAT_INFO"
	.align	4
        /*0000*/ 	.byte	0x02, 0x09, 0x00, 0x00, 0x02, 0x02, 0x01, 0x00, 0x02, 0x05, 0x05, 0x00, 0x03, 0x07, 0x01, 0x01
        /*0010*/ 	.byte	0x02, 0x03, 0x00, 0x00, 0x02, 0x06, 0x01, 0x00, 0x04, 0x0b, 0x08, 0x00, 0x09, 0x00, 0x00, 0x00
        /*0020*/ 	.byte	0x00, 0x00, 0x00, 0x00


//--------------------- .nv.info._Z16increment_kernelPii --------------------------
	.section	.nv.info._Z16increment_kernelPii,"",@"SHT_CUDA_INFO"
	.sectionflags	@""
	.align	4


	//----- nvinfo : EIATTR_CUDA_API_VERSION
	.align		4
        /*0000*/ 	.byte	0x04, 0x37
        /*0002*/ 	.short	(.L_7 - .L_6)
.L_6:
        /*0004*/ 	.word	0x00000082


	//----- nvinfo : EIATTR_KPARAM_INFO
	.align		4
.L_7:
        /*0008*/ 	.byte	0x04, 0x17
        /*000a*/ 	.short	(.L_9 - .L_8)
.L_8:
        /*000c*/ 	.word	0x00000000
        /*0010*/ 	.short	0x0001
        /*0012*/ 	.short	0x0008
        /*0014*/ 	.byte	0x00, 0xf0, 0x11, 0x00


	//----- nvinfo : EIATTR_KPARAM_INFO
	.align		4
.L_9:
        /*0018*/ 	.byte	0x04, 0x17
        /*001a*/ 	.short	(.L_11 - .L_10)
.L_10:
        /*001c*/ 	.word	0x00000000
        /*0020*/ 	.short	0x0000
        /*0022*/ 	.short	0x0000
        /*0024*/ 	.byte	0x00, 0xf5, 0x21, 0x00


	//----- nvinfo : EIATTR_SPARSE_MMA_MASK
	.align		4
.L_11:
        /*0028*/ 	.byte	0x03, 0x50
        /*002a*/ 	.short	0x0000


	//----- nvinfo : EIATTR_MAXREG_COUNT
	.align		4
        /*002c*/ 	.byte	0x03, 0x1b
        /*002e*/ 	.short	0x00ff


	//----- nvinfo : EIATTR_MERCURY_ISA_VERSION
	.align		4
        /*0030*/ 	.byte	0x03, 0x5f
        /*0032*/ 	.short	0x0101


	//----- nvinfo : EIATTR_VRC_CTA_INIT_COUNT
	.align		4
        /*0034*/ 	.byte	0x02, 0x4a
	.zero		1
	.zero		1


	//----- nvinfo : EIATTR_EXIT_INSTR_OFFSETS
	.align		4
        /*0038*/ 	.byte	0x04, 0x1c
        /*003a*/ 	.short	(.L_13 - .L_12)


	//   ....[0]....
.L_12:
        /*003c*/ 	.word	0x00000070


	//   ....[1]....
        /*0040*/ 	.word	0x000000e0


	//----- nvinfo : EIATTR_CBANK_PARAM_SIZE
	.align		4
.L_13:
        /*0044*/ 	.byte	0x03, 0x19
        /*0046*/ 	.short	0x000c


	//----- nvinfo : EIATTR_PARAM_CBANK
	.align		4
        /*0048*/ 	.byte	0x04, 0x0a
        /*004a*/ 	.short	(.L_15 - .L_14)
	.align		4
.L_14:
        /*004c*/ 	.word	index@(.nv.constant0._Z16increment_kernelPii)
        /*0050*/ 	.short	0x0380
        /*0052*/ 	.short	0x000c


	//----- nvinfo : EIATTR_SW_WAR
	.align		4
.L_15:
        /*0054*/ 	.byte	0x04, 0x36
        /*0056*/ 	.short	(.L_17 - .L_16)
.L_16:
        /*0058*/ 	.word	0x00000008
.L_17:


//--------------------- .nv.callgraph             --------------------------
	.section	.nv.callgraph,"",@"SHT_CUDA_CALLGRAPH"
	.align	4
	.sectionentsize	8
	.align		4
        /*0000*/ 	.word	0x00000000
	.align		4
        /*0004*/ 	.word	0xffffffff
	.align		4
        /*0008*/ 	.word	0x00000000
	.align		4
        /*000c*/ 	.word	0xfffffffe
	.align		4
        /*0010*/ 	.word	0x00000000
	.align		4
        /*0014*/ 	.word	0xfffffffd
	.align		4
        /*0018*/ 	.word	0x00000000
	.align		4
        /*001c*/ 	.word	0xfffffffc


//--------------------- .text._Z16increment_kernelPii --------------------------
	.section	.text._Z16increment_kernelPii,"ax",@progbits
	.align	128
        .global         _Z16increment_kernelPii
        .type           _Z16increment_kernelPii,@function
        .size           _Z16increment_kernelPii,(.L_x_1 - _Z16increment_kernelPii)
        .other          _Z16increment_kernelPii,@"STO_CUDA_ENTRY STV_DEFAULT"
_Z16increment_kernelPii:
.text._Z16increment_kernelPii:
[----:B------:R-:W-:Y:S01]  /*0000*/  LDC R1, c[0x0][0x37c] ;  /* 0x0000df00ff017b82 */ /* 0x000fe20000000800 */
[----:B------:R-:W0:Y:S07]  /*0010*/  S2R R0, SR_TID.X ;  /* 0x0000000000007919 */ /* 0x000e2e0000002100 */
[----:B------:R-:W0:Y:S01]  /*0020*/  S2UR UR4, SR_CTAID.X ;  /* 0x00000000000479c3 */ /* 0x000e220000002500 */
[----:B------:R-:W1:Y:S07]  /*0030*/  LDCU UR5, c[0x0][0x388] ;  /* 0x00007100ff0577ac */ /* 0x000e6e0008000800 */
[----:B------:R-:W0:Y:S02]  /*0040*/  LDC R5, c[0x0][0x360] ;  /* 0x0000d800ff057b82 */ /* 0x000e240000000800 */
[----:B0-----:R-:W-:-:S05]  /*0050*/  IMAD R5, R5, UR4, R0 ;  /* 0x0000000405057c24 */ /* 0x001fca000f8e0200 */
[----:B-1----:R-:W-:-:S13]  /*0060*/  ISETP.GE.AND P0, PT, R5, UR5, PT ;  /* 0x0000000505007c0c */ /* 0x002fda000bf06270 */
[----:B------:R-:W-:Y:S05]  /*0070*/  @P0 EXIT ;  /* 0x000000000000094d */ /* 0x000fea0003800000 */
[----:B------:R-:W0:Y:S01]  /*0080*/  LDC.64 R2, c[0x0][0x380] ;  /* 0x0000e000ff027b82 */ /* 0x000e220000000a00 */
[----:B------:R-:W1:Y:S01]  /*0090*/  LDCU.64 UR4, c[0x0][0x358] ;  /* 0x00006b00ff0477ac */ /* 0x000e620008000a00 */
[----:B0-----:R-:W-:-:S05]  /*00a0*/  IMAD.WIDE R2, R5, 0x4, R2 ;  /* 0x0000000405027825 */ /* 0x001fca00078e0202 */
[----:B-1----:R-:W2:Y:S02]  /*00b0*/  LDG.E R0, desc[UR4][R2.64] ;  /* 0x0000000402007981 */ /* 0x002ea4000c1e1900 */
[----:B--2---:R-:W-:-:S05]  /*00c0*/  IADD3 R5, PT, PT, R0, 0x1, RZ ;  /* 0x0000000100057810 */ /* 0x004fca0007ffe0ff */
[----:B------:R-:W-:Y:S01]  /*00d0*/  STG.E desc[UR4][R2.64], R5 ;  /* 0x0000000502007986 */ /* 0x000fe2000c101904 */
[----:B------:R-:W-:Y:S05]  /*00e0*/  EXIT ;  /* 0x000000000000794d */ /* 0x000fea0003800000 */
.L_x_0:
[----:B------:R-:W-:-:S00]  /*00f0*/  BRA `(.L_x_0) ;  /* 0xfffffffc00fc7947 */ /* 0x000fc0000383ffff */
[----:B------:R-:W-:-:S00]  /*0100*/  NOP ;  /* 0x0000000000007918 */ /* 0x000fc00000000000 */
[----:B------:R-:W-:-:S00]  /*0110*/  NOP ;  /* 0x0000000000007918 */ /* 0x000fc00000000000 */
[----:B------:R-:W-:-:S00]  /*0120*/  NOP ;  /* 0x0000000000007918 */ /* 0x000fc00000000000 */
[----:B------:R-:W-:-:S00]  /*0130*/  NOP ;  /* 0x0000000000007918 */ /* 0x000fc00000000000 */
[----:B------:R-:W-:-:S00]  /*0140*/  NOP ;  /* 0x0000000000007918 */ /* 0x000fc00000000000 */
[----:B------:R-:W-:-:S00]  /*0150*/  NOP ;  /* 0x0000000000007918 */ /* 0x000fc00000000000 */
[----:B------:R-:W-:-:S00]  /*0160*/  NOP ;  /* 0x0000000000007918 */ /* 0x000fc00000000000 */
[----:B------:R-:W-:-:S00]  /*0170*/  NOP ;  /* 0x0000000000007918 */ /* 0x000fc00000000000 */
.L_x_1:


//--------------------- .nv.shared.reserved.0     --------------------------
	.section	.nv.shared.reserved.0,"aw",@nobits
	.weak		__nv_reservedSMEM_offset_0_alias
	.size		__nv_reservedSMEM_offset_0_alias, 0, 64
	.other		__nv_reservedSMEM_offset_0_alias,@"STO_CUDA_RESERVED_SHARED STV_DEFAULT"
__nv_reservedSMEM_offset_0_alias:
	.zero		0
	.zero		64


//--------------------- .nv.constant0._Z16increment_kernelPii --------------------------
	.section	.nv.constant0._Z16increment_kernelPii,"a",@progbits
	.sectionflags	@""
	.align	4
.nv.constant0._Z16increment_kernelPii:
	.zero		908


//--------------------- SYMBOLS --------------------------

	.type		.nv.reservedSmem.offset0,@object
	.size		.nv.reservedSmem.offset0,0x4
